//
// Generated by NVIDIA NVVM Compiler
//
// Compiler Build ID: CL-36424714
// Cuda compilation tools, release 13.0, V13.0.88
// Based on NVVM 20.0.0
//

.version 9.0
.target sm_100
.address_size 64

	// .globl	_Z12bitonicMergePiii

.visible .entry _Z12bitonicMergePiii(
	.param .u64 .ptr .align 1 _Z12bitonicMergePiii_param_0,
	.param .u32 _Z12bitonicMergePiii_param_1,
	.param .u32 _Z12bitonicMergePiii_param_2
)
{
	.reg .pred 	%p<7>;
	.reg .b32 	%r<17>;
	.reg .b64 	%rd<7>;

	ld.param.u64 	%rd3, [_Z12bitonicMergePiii_param_0];
	ld.param.u32 	%r9, [_Z12bitonicMergePiii_param_1];
	ld.param.u32 	%r10, [_Z12bitonicMergePiii_param_2];
	mov.u32 	%r11, %ctaid.x;
	mov.u32 	%r12, %ntid.x;
	mov.u32 	%r13, %tid.x;
	mad.lo.s32 	%r1, %r11, %r12, %r13;
	xor.b32  	%r2, %r10, %r1;
	setp.gt.s32 	%p1, %r2, 1023;
	setp.ge.s32 	%p2, %r1, %r2;
	or.pred  	%p3, %p1, %p2;
	@%p3 bra 	$L__BB0_5;
	cvta.to.global.u64 	%rd4, %rd3;
	and.b32  	%r14, %r9, %r1;
	setp.ne.s32 	%p4, %r14, 0;
	mul.wide.s32 	%rd5, %r1, 4;
	add.s64 	%rd1, %rd4, %rd5;
	mul.wide.s32 	%rd6, %r2, 4;
	add.s64 	%rd2, %rd4, %rd6;
	@%p4 bra 	$L__BB0_3;
	ld.global.u32 	%r16, [%rd1];
	ld.global.u32 	%r15, [%rd2];
	setp.gt.s32 	%p6, %r16, %r15;
	@%p6 bra 	$L__BB0_4;
	bra.uni 	$L__BB0_5;
$L__BB0_3:
	ld.global.u32 	%r16, [%rd1];
	ld.global.u32 	%r15, [%rd2];
	setp.ge.s32 	%p5, %r16, %r15;
	@%p5 bra 	$L__BB0_5;
$L__BB0_4:
	st.global.u32 	[%rd1], %r15;
	st.global.u32 	[%rd2], %r16;
$L__BB0_5:
	ret;

}


// ===== COMPILED SASS (sm_100) =====

	.target	sm_100

	.elftype	@"ET_EXEC"


//--------------------- .note.nv.tkinfo           --------------------------
	.section	.note.nv.tkinfo,"",@"SHT_NOTE"
	.sectionflags	@"SHF_NOTE_NV_TKINFO"
	.tkinfo
        /*0018*/ 	.word	0x00000002
        /*0030*/ 	.string	""
        /*0030*/ 	.string	"ptxas"
        /*0030*/ 	.string	"Cuda compilation tools, release 13.0, V13.0.88"
        /*0030*/ 	.string	"Build cuda_13.0.r13.0/compiler.36424714_0"
        /*0030*/ 	.string	"-arch sm_100 -m 64 "



//--------------------- .note.nv.cuinfo           --------------------------
	.section	.note.nv.cuinfo,"",@"SHT_NOTE"
	.sectionflags	@"SHF_NOTE_NV_CUINFO"
        /*0018*/ 	.short	0x0002
        /*001a*/ 	.short	0x0064
        /*001c*/ 	.short	0x0082
	.zero		2


//--------------------- .nv.info                  --------------------------
	.section	.nv.info,"",@"SHT_CUDA_INFO"
	.align	4


	//----- nvinfo : EIATTR_REGCOUNT
	.align		4
        /*0000*/ 	.byte	0x04, 0x2f
        /*0002*/ 	.short	(.L_1 - .L_0)
	.align		4
.L_0:
        /*0004*/ 	.word	index@(_Z12bitonicMergePiii)
        /*0008*/ 	.word	0x0000000a


	//----- nvinfo : EIATTR_FRAME_SIZE
	.align		4
.L_1:
        /*000c*/ 	.byte	0x04, 0x11
        /*000e*/ 	.short	(.L_3 - .L_2)
	.align		4
.L_2:
        /*0010*/ 	.word	index@(_Z12bitonicMergePiii)
        /*0014*/ 	.word	0x00000000


	//----- nvinfo : EIATTR_MIN_STACK_SIZE
	.align		4
.L_3:
        /*0018*/ 	.byte	0x04, 0x12
        /*001a*/ 	.short	(.L_5 - .L_4)
	.align		4
.L_4:
        /*001c*/ 	.word	index@(_Z12bitonicMergePiii)
        /*0020*/ 	.word	0x00000000
.L_5:


//--------------------- .nv.compat                --------------------------
	.section	.nv.compat,"",@"SHT_CUDA_COMPAT_INFO"
	.align	4
        /*0000*/ 	.byte	0x02, 0x09, 0x00, 0x00, 0x02, 0x02, 0x01, 0x00, 0x02, 0x05, 0x05, 0x00, 0x03, 0x07, 0x01, 0x01
        /*0010*/ 	.byte	0x02, 0x03, 0x00, 0x00, 0x02, 0x06, 0x01, 0x00, 0x04, 0x0b, 0x08, 0x00, 0x09, 0x00, 0x00, 0x00
        /*0020*/ 	.byte	0x00, 0x00, 0x00, 0x00


//--------------------- .nv.info._Z12bitonicMergePiii --------------------------
	.section	.nv.info._Z12bitonicMergePiii,"",@"SHT_CUDA_INFO"
	.sectionflags	@""
	.align	4


	//----- nvinfo : EIATTR_CUDA_API_VERSION
	.align		4
        /*0000*/ 	.byte	0x04, 0x37
        /*0002*/ 	.short	(.L_7 - .L_6)
.L_6:
        /*0004*/ 	.word	0x00000082


	//----- nvinfo : EIATTR_KPARAM_INFO
	.align		4
.L_7:
        /*0008*/ 	.byte	0x04, 0x17
        /*000a*/ 	.short	(.L_9 - .L_8)
.L_8:
        /*000c*/ 	.word	0x00000000
        /*0010*/ 	.short	0x0002
        /*0012*/ 	.short	0x000c
        /*0014*/ 	.byte	0x00, 0xf0, 0x11, 0x00


	//----- nvinfo : EIATTR_KPARAM_INFO
	.align		4
.L_9:
        /*0018*/ 	.byte	0x04, 0x17
        /*001a*/ 	.short	(.L_11 - .L_10)
.L_10:
        /*001c*/ 	.word	0x00000000
        /*0020*/ 	.short	0x0001
        /*0022*/ 	.short	0x0008
        /*0024*/ 	.byte	0x00, 0xf0, 0x11, 0x00


	//----- nvinfo : EIATTR_KPARAM_INFO
	.align		4
.L_11:
        /*0028*/ 	.byte	0x04, 0x17
        /*002a*/ 	.short	(.L_13 - .L_12)
.L_12:
        /*002c*/ 	.word	0x00000000
        /*0030*/ 	.short	0x0000
        /*0032*/ 	.short	0x0000
        /*0034*/ 	.byte	0x00, 0xf5, 0x21, 0x00


	//----- nvinfo : EIATTR_SPARSE_MMA_MASK
	.align		4
.L_13:
        /*0038*/ 	.byte	0x03, 0x50
        /*003a*/ 	.short	0x0000


	//----- nvinfo : EIATTR_MAXREG_COUNT
	.align		4
        /*003c*/ 	.byte	0x03, 0x1b
        /*003e*/ 	.short	0x00ff


	//----- nvinfo : EIATTR_MERCURY_ISA_VERSION
	.align		4
        /*0040*/ 	.byte	0x03, 0x5f
        /*0042*/ 	.short	0x0101


	//----- nvinfo : EIATTR_VRC_CTA_INIT_COUNT
	.align		4
        /*0044*/ 	.byte	0x02, 0x4a
	.zero		1
	.zero		1


	//----- nvinfo : EIATTR_EXIT_INSTR_OFFSETS
	.align		4
        /*0048*/ 	.byte	0x04, 0x1c
        /*004a*/ 	.short	(.L_15 - .L_14)


	//   ....[0]....
.L_14:
        /*004c*/ 	.word	0x00000090


	//   ....[1]....
        /*0050*/ 	.word	0x00000160


	//   ....[2]....
        /*0054*/ 	.word	0x000001a0


	//   ....[3]....
        /*0058*/ 	.word	0x000001e0


	//----- nvinfo : EIATTR_CRS_STACK_SIZE
	.align		4
.L_15:
        /*005c*/ 	.byte	0x04, 0x1e
        /*005e*/ 	.short	(.L_17 - .L_16)
.L_16:
        /*0060*/ 	.word	0x00000000


	//----- nvinfo : EIATTR_CBANK_PARAM_SIZE
	.align		4
.L_17:
        /*0064*/ 	.byte	0x03, 0x19
        /*0066*/ 	.short	0x0010


	//----- nvinfo : EIATTR_PARAM_CBANK
	.align		4
        /*0068*/ 	.byte	0x04, 0x0a
        /*006a*/ 	.short	(.L_19 - .L_18)
	.align		4
.L_18:
        /*006c*/ 	.word	index@(.nv.constant0._Z12bitonicMergePiii)
        /*0070*/ 	.short	0x0380
        /*0072*/ 	.short	0x0010


	//----- nvinfo : EIATTR_SW_WAR
	.align		4
.L_19:
        /*0074*/ 	.byte	0x04, 0x36
        /*0076*/ 	.short	(.L_21 - .L_20)
.L_20:
        /*0078*/ 	.word	0x00000008
.L_21:


//--------------------- .nv.callgraph             --------------------------
	.section	.nv.callgraph,"",@"SHT_CUDA_CALLGRAPH"
	.align	4
	.sectionentsize	8
	.align		4
        /*0000*/ 	.word	0x00000000
	.align		4
        /*0004*/ 	.word	0xffffffff
	.align		4
        /*0008*/ 	.word	0x00000000
	.align		4
        /*000c*/ 	.word	0xfffffffe
	.align		4
        /*0010*/ 	.word	0x00000000
	.align		4
        /*0014*/ 	.word	0xfffffffd
	.align		4
        /*0018*/ 	.word	0x00000000
	.align		4
        /*001c*/ 	.word	0xfffffffc


//--------------------- .text._Z12bitonicMergePiii --------------------------
	.section	.text._Z12bitonicMergePiii,"ax",@progbits
	.align	128
        .global         _Z12bitonicMergePiii
        .type           _Z12bitonicMergePiii,@function
        .size           _Z12bitonicMergePiii,(.L_x_4 - _Z12bitonicMergePiii)
        .other          _Z12bitonicMergePiii,@"STO_CUDA_ENTRY STV_DEFAULT"
_Z12bitonicMergePiii:
.text._Z12bitonicMergePiii:
[----:B------:R-:W-:Y:S01]  /*0000*/  LDC R1, c[0x0][0x37c] ;  /* 0x0000df00ff017b82 */ /* 0x000fe20000000800 */
[----:B------:R-:W0:Y:S07]  /*0010*/  S2R R0, SR_TID.X ;  /* 0x0000000000007919 */ /* 0x000e2e0000002100 */
[----:B------:R-:W0:Y:S01]  /*0020*/  S2UR UR4, SR_CTAID.X ;  /* 0x00000000000479c3 */ /* 0x000e220000002500 */
[----:B------:R-:W1:Y:S07]  /*0030*/  LDCU UR5, c[0x0][0x38c] ;  /* 0x00007180ff0577ac */ /* 0x000e6e0008000800 */
[----:B------:R-:W0:Y:S02]  /*0040*/  LDC R3, c[0x0][0x360] ;  /* 0x0000d800ff037b82 */ /* 0x000e240000000800 */
[----:B0-----:R-:W-:-:S05]  /*0050*/  IMAD R3, R3, UR4, R0 ;  /* 0x0000000403037c24 */ /* 0x001fca000f8e0200 */
[----:B-1----:R-:W-:-:S04]  /*0060*/  LOP3.LUT R0, R3, UR5, RZ, 0x3c, !PT ;  /* 0x0000000503007c12 */ /* 0x002fc8000f8e3cff */
[----:B------:R-:W-:-:S04]  /*0070*/  ISETP.GE.AND P0, PT, R3, R0, PT ;  /* 0x000000000300720c */ /* 0x000fc80003f06270 */
[----:B------:R-:W-:-:S13]  /*0080*/  ISETP.GT.OR P0, PT, R0, 0x3ff, P0 ;  /* 0x000003ff0000780c */ /* 0x000fda0000704670 */
[----:B------:R-:W-:Y:S05]  /*0090*/  @P0 EXIT ;  /* 0x000000000000094d */ /* 0x000fea0003800000 */
[----:B------:R-:W0:Y:S01]  /*00a0*/  LDCU UR6, c[0x0][0x388] ;  /* 0x00007100ff0677ac */ /* 0x000e220008000800 */
[----:B------:R-:W1:Y:S01]  /*00b0*/  LDC.64 R4, c[0x0][0x380] ;  /* 0x0000e000ff047b82 */ /* 0x000e620000000a00 */
[----:B------:R-:W-:Y:S01]  /*00c0*/  BSSY.RECONVERGENT B0, `(.L_x_0) ;  /* 0x000000f000007945 */ /* 0x000fe20003800200 */
[----:B------:R-:W2:Y:S01]  /*00d0*/  LDCU.64 UR4, c[0x0][0x358] ;  /* 0x00006b00ff0477ac */ /* 0x000ea20008000a00 */
[C---:B0-----:R-:W-:Y:S01]  /*00e0*/  LOP3.LUT P0, RZ, R3.reuse, UR6, RZ, 0xc0, !PT ;  /* 0x0000000603ff7c12 */ /* 0x041fe2000f80c0ff */
[----:B-1----:R-:W-:-:S04]  /*00f0*/  IMAD.WIDE R2, R3, 0x4, R4 ;  /* 0x0000000403027825 */ /* 0x002fc800078e0204 */
[----:B------:R-:W-:-:S08]  /*0100*/  IMAD.WIDE R4, R0, 0x4, R4 ;  /* 0x0000000400047825 */ /* 0x000fd000078e0204 */
[----:B--2---:R-:W-:Y:S05]  /*0110*/  @P0 BRA `(.L_x_1) ;  /* 0x0000000000140947 */ /* 0x004fea0003800000 */
[----:B------:R-:W2:Y:S04]  /*0120*/  LDG.E R7, desc[UR4][R2.64] ;  /* 0x0000000402077981 */ /* 0x000ea8000c1e1900 */
[----:B------:R-:W2:Y:S02]  /*0130*/  LDG.E R0, desc[UR4][R4.64] ;  /* 0x0000000404007981 */ /* 0x000ea4000c1e1900 */
[----:B--2---:R-:W-:-:S13]  /*0140*/  ISETP.GT.AND P0, PT, R7, R0, PT ;  /* 0x000000000700720c */ /* 0x004fda0003f04270 */
[----:B------:R-:W-:Y:S05]  /*0150*/  @P0 BRA `(.L_x_2) ;  /* 0x0000000000140947 */ /* 0x000fea0003800000 */
[----:B------:R-:W-:Y:S05]  /*0160*/  EXIT ;  /* 0x000000000000794d */ /* 0x000fea0003800000 */
.L_x_1:
[----:B------:R-:W2:Y:S04]  /*0170*/  LDG.E R7, desc[UR4][R2.64] ;  /* 0x0000000402077981 */ /* 0x000ea8000c1e1900 */
[----:B------:R-:W2:Y:S02]  /*0180*/  LDG.E R0, desc[UR4][R4.64] ;  /* 0x0000000404007981 */ /* 0x000ea4000c1e1900 */
[----:B--2---:R-:W-:-:S13]  /*0190*/  ISETP.GE.AND P0, PT, R7, R0, PT ;  /* 0x000000000700720c */ /* 0x004fda0003f06270 */
[----:B------:R-:W-:Y:S05]  /*01a0*/  @P0 EXIT ;  /* 0x000000000000094d */ /* 0x000fea0003800000 */
.L_x_2:
[----:B------:R-:W-:Y:S05]  /*01b0*/  BSYNC.RECONVERGENT B0 ;  /* 0x0000000000007941 */ /* 0x000fea0003800200 */
.L_x_0:
[----:B------:R-:W-:Y:S04]  /*01c0*/  STG.E desc[UR4][R2.64], R0 ;  /* 0x0000000002007986 */ /* 0x000fe8000c101904 */
[----:B------:R-:W-:Y:S01]  /*01d0*/  STG.E desc[UR4][R4.64], R7 ;  /* 0x0000000704007986 */ /* 0x000fe2000c101904 */
[----:B------:R-:W-:Y:S05]  /*01e0*/  EXIT ;  /* 0x000000000000794d */ /* 0x000fea0003800000 */
.L_x_3:
[----:B------:R-:W-:-:S00]  /*01f0*/  BRA `(.L_x_3) ;  /* 0xfffffffc00fc7947 */ /* 0x000fc0000383ffff */
[----:B------:R-:W-:-:S00]  /*0200*/  NOP ;  /* 0x0000000000007918 */ /* 0x000fc00000000000 */
[----:B------:R-:W-:-:S00]  /*0210*/  NOP ;  /* 0x0000000000007918 */ /* 0x000fc00000000000 */
[----:B------:R-:W-:-:S00]  /*0220*/  NOP ;  /* 0x0000000000007918 */ /* 0x000fc00000000000 */
[----:B------:R-:W-:-:S00]  /*0230*/  NOP ;  /* 0x0000000000007918 */ /* 0x000fc00000000000 */
[----:B------:R-:W-:-:S00]  /*0240*/  NOP ;  /* 0x0000000000007918 */ /* 0x000fc00000000000 */
[----:B------:R-:W-:-:S00]  /*0250*/  NOP ;  /* 0x0000000000007918 */ /* 0x000fc00000000000 */
[----:B------:R-:W-:-:S00]  /*0260*/  NOP ;  /* 0x0000000000007918 */ /* 0x000fc00000000000 */
[----:B------:R-:W-:-:S00]  /*0270*/  NOP ;  /* 0x0000000000007918 */ /* 0x000fc00000000000 */
.L_x_4:


//--------------------- .nv.shared.reserved.0     --------------------------
	.section	.nv.shared.reserved.0,"aw",@nobits
	.weak		__nv_reservedSMEM_offset_0_alias
	.size		__nv_reservedSMEM_offset_0_alias, 0, 64
	.other		__nv_reservedSMEM_offset_0_alias,@"STO_CUDA_RESERVED_SHARED STV_DEFAULT"
__nv_reservedSMEM_offset_0_alias:
	.zero		0
	.zero		64


//--------------------- .nv.constant0._Z12bitonicMergePiii --------------------------
	.section	.nv.constant0._Z12bitonicMergePiii,"a",@progbits
	.sectionflags	@""
	.align	4
.nv.constant0._Z12bitonicMergePiii:
	.zero		912


//--------------------- SYMBOLS --------------------------

	.type		.nv.reservedSmem.offset0,@object
	.size		.nv.reservedSmem.offset0,0x4
